//
// Generated by NVIDIA NVVM Compiler
//
// Compiler Build ID: CL-36424714
// Cuda compilation tools, release 13.0, V13.0.88
// Based on NVVM 20.0.0
//

.version 9.0
.target sm_100
.address_size 64

	// .globl	default_function_kernel

.visible .entry default_function_kernel(
	.param .u64 .ptr .align 1 default_function_kernel_param_0,
	.param .u64 .ptr .align 1 default_function_kernel_param_1
)
.maxntid 20
{
	.reg .b32 	%r<23>;
	.reg .b32 	%f<2>;
	.reg .b64 	%rd<9>;

	ld.param.u64 	%rd1, [default_function_kernel_param_0];
	ld.param.u64 	%rd2, [default_function_kernel_param_1];
	cvta.to.global.u64 	%rd3, %rd1;
	cvta.to.global.u64 	%rd4, %rd2;
	mov.u32 	%r1, %ctaid.x;
	mov.u32 	%r2, %tid.x;
	shr.u32 	%r3, %r2, 1;
	mad.lo.s32 	%r4, %r1, 10, %r3;
	shr.u32 	%r5, %r4, 1;
	mul.hi.u32 	%r6, %r5, 818089009;
	shr.u32 	%r7, %r6, 2;
	mul.lo.s32 	%r8, %r7, 42;
	sub.s32 	%r9, %r4, %r8;
	shl.b32 	%r10, %r9, 1;
	and.b32  	%r11, %r2, 1;
	shr.u32 	%r12, %r2, 2;
	mad.lo.s32 	%r13, %r1, 5, %r12;
	mul.hi.u32 	%r14, %r13, -2045222521;
	sub.s32 	%r15, %r13, %r14;
	shr.u32 	%r16, %r15, 1;
	add.s32 	%r17, %r16, %r14;
	shr.u32 	%r18, %r17, 4;
	or.b32  	%r19, %r11, %r10;
	mad.lo.s32 	%r20, %r18, -84, %r19;
	add.s32 	%r21, %r20, 336;
	mul.wide.s32 	%rd5, %r21, 4;
	add.s64 	%rd6, %rd4, %rd5;
	ld.global.nc.f32 	%f1, [%rd6];
	mad.lo.s32 	%r22, %r1, 20, %r2;
	mul.wide.u32 	%rd7, %r22, 4;
	add.s64 	%rd8, %rd3, %rd7;
	st.global.f32 	[%rd8], %f1;
	ret;

}


// ===== COMPILED SASS (sm_100) =====

	.target	sm_100

	.elftype	@"ET_EXEC"


//--------------------- .note.nv.tkinfo           --------------------------
	.section	.note.nv.tkinfo,"",@"SHT_NOTE"
	.sectionflags	@"SHF_NOTE_NV_TKINFO"
	.tkinfo
        /*0018*/ 	.word	0x00000002
        /*0030*/ 	.string	""
        /*0030*/ 	.string	"ptxas"
        /*0030*/ 	.string	"Cuda compilation tools, release 13.0, V13.0.88"
        /*0030*/ 	.string	"Build cuda_13.0.r13.0/compiler.36424714_0"
        /*0030*/ 	.string	"-arch sm_100 -m 64 "



//--------------------- .note.nv.cuinfo           --------------------------
	.section	.note.nv.cuinfo,"",@"SHT_NOTE"
	.sectionflags	@"SHF_NOTE_NV_CUINFO"
        /*0018*/ 	.short	0x0002
        /*001a*/ 	.short	0x0064
        /*001c*/ 	.short	0x0082
	.zero		2


//--------------------- .nv.info                  --------------------------
	.section	.nv.info,"",@"SHT_CUDA_INFO"
	.align	4


	//----- nvinfo : EIATTR_REGCOUNT
	.align		4
        /*0000*/ 	.byte	0x04, 0x2f
        /*0002*/ 	.short	(.L_1 - .L_0)
	.align		4
.L_0:
        /*0004*/ 	.word	index@(default_function_kernel)
        /*0008*/ 	.word	0x0000000c


	//----- nvinfo : EIATTR_FRAME_SIZE
	.align		4
.L_1:
        /*000c*/ 	.byte	0x04, 0x11
        /*000e*/ 	.short	(.L_3 - .L_2)
	.align		4
.L_2:
        /*0010*/ 	.word	index@(default_function_kernel)
        /*0014*/ 	.word	0x00000000


	//----- nvinfo : EIATTR_MIN_STACK_SIZE
	.align		4
.L_3:
        /*0018*/ 	.byte	0x04, 0x12
        /*001a*/ 	.short	(.L_5 - .L_4)
	.align		4
.L_4:
        /*001c*/ 	.word	index@(default_function_kernel)
        /*0020*/ 	.word	0x00000000
.L_5:


//--------------------- .nv.compat                --------------------------
	.section	.nv.compat,"",@"SHT_CUDA_COMPAT_INFO"
	.align	4
        /*0000*/ 	.byte	0x02, 0x09, 0x00, 0x00, 0x02, 0x02, 0x01, 0x00, 0x02, 0x05, 0x05, 0x00, 0x03, 0x07, 0x01, 0x01
        /*0010*/ 	.byte	0x02, 0x03, 0x00, 0x00, 0x02, 0x06, 0x01, 0x00, 0x04, 0x0b, 0x08, 0x00, 0x09, 0x00, 0x00, 0x00
        /*0020*/ 	.byte	0x00, 0x00, 0x00, 0x00


//--------------------- .nv.info.default_function_kernel --------------------------
	.section	.nv.info.default_function_kernel,"",@"SHT_CUDA_INFO"
	.sectionflags	@""
	.align	4


	//----- nvinfo : EIATTR_CUDA_API_VERSION
	.align		4
        /*0000*/ 	.byte	0x04, 0x37
        /*0002*/ 	.short	(.L_7 - .L_6)
.L_6:
        /*0004*/ 	.word	0x00000082


	//----- nvinfo : EIATTR_KPARAM_INFO
	.align		4
.L_7:
        /*0008*/ 	.byte	0x04, 0x17
        /*000a*/ 	.short	(.L_9 - .L_8)
.L_8:
        /*000c*/ 	.word	0x00000000
        /*0010*/ 	.short	0x0001
        /*0012*/ 	.short	0x0008
        /*0014*/ 	.byte	0x00, 0xf5, 0x21, 0x00


	//----- nvinfo : EIATTR_KPARAM_INFO
	.align		4
.L_9:
        /*0018*/ 	.byte	0x04, 0x17
        /*001a*/ 	.short	(.L_11 - .L_10)
.L_10:
        /*001c*/ 	.word	0x00000000
        /*0020*/ 	.short	0x0000
        /*0022*/ 	.short	0x0000
        /*0024*/ 	.byte	0x00, 0xf5, 0x21, 0x00


	//----- nvinfo : EIATTR_SPARSE_MMA_MASK
	.align		4
.L_11:
        /*0028*/ 	.byte	0x03, 0x50
        /*002a*/ 	.short	0x0000


	//----- nvinfo : EIATTR_MAXREG_COUNT
	.align		4
        /*002c*/ 	.byte	0x03, 0x1b
        /*002e*/ 	.short	0x00ff


	//----- nvinfo : EIATTR_MERCURY_ISA_VERSION
	.align		4
        /*0030*/ 	.byte	0x03, 0x5f
        /*0032*/ 	.short	0x0101


	//----- nvinfo : EIATTR_VRC_CTA_INIT_COUNT
	.align		4
        /*0034*/ 	.byte	0x02, 0x4a
	.zero		1
	.zero		1


	//----- nvinfo : EIATTR_EXIT_INSTR_OFFSETS
	.align		4
        /*0038*/ 	.byte	0x04, 0x1c
        /*003a*/ 	.short	(.L_13 - .L_12)


	//   ....[0]....
.L_12:
        /*003c*/ 	.word	0x000001b0


	//----- nvinfo : EIATTR_MAX_THREADS
	.align		4
.L_13:
        /*0040*/ 	.byte	0x04, 0x05
        /*0042*/ 	.short	(.L_15 - .L_14)
.L_14:
        /*0044*/ 	.word	0x00000014
        /*0048*/ 	.word	0x00000001
        /*004c*/ 	.word	0x00000001


	//----- nvinfo : EIATTR_CBANK_PARAM_SIZE
	.align		4
.L_15:
        /*0050*/ 	.byte	0x03, 0x19
        /*0052*/ 	.short	0x0010


	//----- nvinfo : EIATTR_PARAM_CBANK
	.align		4
        /*0054*/ 	.byte	0x04, 0x0a
        /*0056*/ 	.short	(.L_17 - .L_16)
	.align		4
.L_16:
        /*0058*/ 	.word	index@(.nv.constant0.default_function_kernel)
        /*005c*/ 	.short	0x0380
        /*005e*/ 	.short	0x0010


	//----- nvinfo : EIATTR_SW_WAR
	.align		4
.L_17:
        /*0060*/ 	.byte	0x04, 0x36
        /*0062*/ 	.short	(.L_19 - .L_18)
.L_18:
        /*0064*/ 	.word	0x00000008
.L_19:


//--------------------- .nv.callgraph             --------------------------
	.section	.nv.callgraph,"",@"SHT_CUDA_CALLGRAPH"
	.align	4
	.sectionentsize	8
	.align		4
        /*0000*/ 	.word	0x00000000
	.align		4
        /*0004*/ 	.word	0xffffffff
	.align		4
        /*0008*/ 	.word	0x00000000
	.align		4
        /*000c*/ 	.word	0xfffffffe
	.align		4
        /*0010*/ 	.word	0x00000000
	.align		4
        /*0014*/ 	.word	0xfffffffd
	.align		4
        /*0018*/ 	.word	0x00000000
	.align		4
        /*001c*/ 	.word	0xfffffffc


//--------------------- .text.default_function_kernel --------------------------
	.section	.text.default_function_kernel,"ax",@progbits
	.align	128
        .global         default_function_kernel
        .type           default_function_kernel,@function
        .size           default_function_kernel,(.L_x_1 - default_function_kernel)
        .other          default_function_kernel,@"STO_CUDA_ENTRY STV_DEFAULT"
default_function_kernel:
.text.default_function_kernel:
[----:B------:R-:W-:Y:S01]  /*0000*/  LDC R1, c[0x0][0x37c] ;  /* 0x0000df00ff017b82 */ /* 0x000fe20000000800 */
[----:B------:R-:W0:Y:S01]  /*0010*/  S2R R6, SR_TID.X ;  /* 0x0000000000067919 */ /* 0x000e220000002100 */
[----:B------:R-:W1:Y:S01]  /*0020*/  LDCU.64 UR4, c[0x0][0x358] ;  /* 0x00006b00ff0477ac */ /* 0x000e620008000a00 */
[----:B------:R-:W2:Y:S01]  /*0030*/  S2R R9, SR_CTAID.X ;  /* 0x0000000000097919 */ /* 0x000ea20000002500 */
[--C-:B0-----:R-:W-:Y:S02]  /*0040*/  SHF.R.U32.HI R0, RZ, 0x1, R6.reuse ;  /* 0x00000001ff007819 */ /* 0x101fe40000011606 */
[----:B------:R-:W-:-:S03]  /*0050*/  SHF.R.U32.HI R2, RZ, 0x2, R6 ;  /* 0x00000002ff027819 */ /* 0x000fc60000011606 */
[C---:B--2---:R-:W-:Y:S02]  /*0060*/  IMAD R0, R9.reuse, 0xa, R0 ;  /* 0x0000000a09007824 */ /* 0x044fe400078e0200 */
[----:B------:R-:W-:-:S03]  /*0070*/  IMAD R3, R9, 0x5, R2 ;  /* 0x0000000509037824 */ /* 0x000fc600078e0202 */
[----:B------:R-:W-:Y:S01]  /*0080*/  SHF.R.U32.HI R2, RZ, 0x1, R0 ;  /* 0x00000001ff027819 */ /* 0x000fe20000011600 */
[----:B------:R-:W-:-:S04]  /*0090*/  IMAD.HI.U32 R4, R3, -0x79e79e79, RZ ;  /* 0x8618618703047827 */ /* 0x000fc800078e00ff */
[----:B------:R-:W-:Y:S01]  /*00a0*/  IMAD.HI.U32 R2, R2, 0x30c30c31, RZ ;  /* 0x30c30c3102027827 */ /* 0x000fe200078e00ff */
[----:B------:R-:W-:-:S04]  /*00b0*/  IADD3 R7, PT, PT, R3, -R4, RZ ;  /* 0x8000000403077210 */ /* 0x000fc80007ffe0ff */
[----:B------:R-:W-:Y:S02]  /*00c0*/  SHF.R.U32.HI R5, RZ, 0x2, R2 ;  /* 0x00000002ff057819 */ /* 0x000fe40000011602 */
[----:B------:R-:W0:Y:S01]  /*00d0*/  LDC.64 R2, c[0x0][0x388] ;  /* 0x0000e200ff027b82 */ /* 0x000e220000000a00 */
[----:B------:R-:W-:Y:S02]  /*00e0*/  LEA.HI R7, R7, R4, RZ, 0x1f ;  /* 0x0000000407077211 */ /* 0x000fe400078ff8ff */
[----:B------:R-:W-:Y:S01]  /*00f0*/  IMAD R5, R5, -0x2a, R0 ;  /* 0xffffffd605057824 */ /* 0x000fe200078e0200 */
[----:B------:R-:W-:Y:S02]  /*0100*/  LOP3.LUT R0, R6, 0x1, RZ, 0xc0, !PT ;  /* 0x0000000106007812 */ /* 0x000fe400078ec0ff */
[----:B------:R-:W-:Y:S02]  /*0110*/  SHF.R.U32.HI R7, RZ, 0x4, R7 ;  /* 0x00000004ff077819 */ /* 0x000fe40000011607 */
[----:B------:R-:W-:-:S05]  /*0120*/  LEA R0, R5, R0, 0x1 ;  /* 0x0000000005007211 */ /* 0x000fca00078e08ff */
[----:B------:R-:W-:-:S05]  /*0130*/  IMAD R0, R7, -0x54, R0 ;  /* 0xffffffac07007824 */ /* 0x000fca00078e0200 */
[----:B------:R-:W-:-:S05]  /*0140*/  IADD3 R5, PT, PT, R0, 0x150, RZ ;  /* 0x0000015000057810 */ /* 0x000fca0007ffe0ff */
[----:B0-----:R-:W-:Y:S02]  /*0150*/  IMAD.WIDE R2, R5, 0x4, R2 ;  /* 0x0000000405027825 */ /* 0x001fe400078e0202 */
[----:B------:R-:W0:Y:S04]  /*0160*/  LDC.64 R4, c[0x0][0x380] ;  /* 0x0000e000ff047b82 */ /* 0x000e280000000a00 */
[----:B-1----:R-:W2:Y:S01]  /*0170*/  LDG.E.CONSTANT R3, desc[UR4][R2.64] ;  /* 0x0000000402037981 */ /* 0x002ea2000c1e9900 */
[----:B------:R-:W-:-:S04]  /*0180*/  IMAD R7, R9, 0x14, R6 ;  /* 0x0000001409077824 */ /* 0x000fc800078e0206 */
[----:B0-----:R-:W-:-:S05]  /*0190*/  IMAD.WIDE.U32 R4, R7, 0x4, R4 ;  /* 0x0000000407047825 */ /* 0x001fca00078e0004 */
[----:B--2---:R-:W-:Y:S01]  /*01a0*/  STG.E desc[UR4][R4.64], R3 ;  /* 0x0000000304007986 */ /* 0x004fe2000c101904 */
[----:B------:R-:W-:Y:S05]  /*01b0*/  EXIT ;  /* 0x000000000000794d */ /* 0x000fea0003800000 */
.L_x_0:
[----:B------:R-:W-:-:S00]  /*01c0*/  BRA `(.L_x_0) ;  /* 0xfffffffc00fc7947 */ /* 0x000fc0000383ffff */
[----:B------:R-:W-:-:S00]  /*01d0*/  NOP ;  /* 0x0000000000007918 */ /* 0x000fc00000000000 */
        /* <DEDUP_REMOVED lines=10> */
.L_x_1:


//--------------------- .nv.shared.reserved.0     --------------------------
	.section	.nv.shared.reserved.0,"aw",@nobits
	.weak		__nv_reservedSMEM_offset_0_alias
	.size		__nv_reservedSMEM_offset_0_alias, 0, 64
	.other		__nv_reservedSMEM_offset_0_alias,@"STO_CUDA_RESERVED_SHARED STV_DEFAULT"
__nv_reservedSMEM_offset_0_alias:
	.zero		0
	.zero		64


//--------------------- .nv.constant0.default_function_kernel --------------------------
	.section	.nv.constant0.default_function_kernel,"a",@progbits
	.sectionflags	@""
	.align	4
.nv.constant0.default_function_kernel:
	.zero		912


//--------------------- SYMBOLS --------------------------

	.type		.nv.reservedSmem.offset0,@object
	.size		.nv.reservedSmem.offset0,0x4
